//
// Generated by NVIDIA NVVM Compiler
//
// Compiler Build ID: CL-36424714
// Cuda compilation tools, release 13.0, V13.0.88
// Based on NVVM 20.0.0
//

.version 9.0
.target sm_100
.address_size 64

	// .globl	_Z4testPiiPjj

.visible .entry _Z4testPiiPjj(
	.param .u64 .ptr .align 1 _Z4testPiiPjj_param_0,
	.param .u32 _Z4testPiiPjj_param_1,
	.param .u64 .ptr .align 1 _Z4testPiiPjj_param_2,
	.param .u32 _Z4testPiiPjj_param_3
)
{
	.reg .b32 	%r<7>;
	.reg .b64 	%rd<5>;

	ld.param.u64 	%rd1, [_Z4testPiiPjj_param_0];
	ld.param.u32 	%r1, [_Z4testPiiPjj_param_1];
	ld.param.u64 	%rd2, [_Z4testPiiPjj_param_2];
	ld.param.u32 	%r2, [_Z4testPiiPjj_param_3];
	cvta.to.global.u64 	%rd3, %rd2;
	cvta.to.global.u64 	%rd4, %rd1;
	neg.s32 	%r3, %r1;
	atom.global.add.u32 	%r4, [%rd4], %r3;
	neg.s32 	%r5, %r2;
	atom.global.add.u32 	%r6, [%rd3], %r5;
	ret;

}


// ===== COMPILED SASS (sm_100) =====

	.target	sm_100

	.elftype	@"ET_EXEC"


//--------------------- .note.nv.tkinfo           --------------------------
	.section	.note.nv.tkinfo,"",@"SHT_NOTE"
	.sectionflags	@"SHF_NOTE_NV_TKINFO"
	.tkinfo
        /*0018*/ 	.word	0x00000002
        /*0030*/ 	.string	""
        /*0030*/ 	.string	"ptxas"
        /*0030*/ 	.string	"Cuda compilation tools, release 13.0, V13.0.88"
        /*0030*/ 	.string	"Build cuda_13.0.r13.0/compiler.36424714_0"
        /*0030*/ 	.string	"-arch sm_100 -m 64 "



//--------------------- .note.nv.cuinfo           --------------------------
	.section	.note.nv.cuinfo,"",@"SHT_NOTE"
	.sectionflags	@"SHF_NOTE_NV_CUINFO"
        /*0018*/ 	.short	0x0002
        /*001a*/ 	.short	0x0064
        /*001c*/ 	.short	0x0082
	.zero		2


//--------------------- .nv.info                  --------------------------
	.section	.nv.info,"",@"SHT_CUDA_INFO"
	.align	4


	//----- nvinfo : EIATTR_REGCOUNT
	.align		4
        /*0000*/ 	.byte	0x04, 0x2f
        /*0002*/ 	.short	(.L_1 - .L_0)
	.align		4
.L_0:
        /*0004*/ 	.word	index@(_Z4testPiiPjj)
        /*0008*/ 	.word	0x0000000c


	//----- nvinfo : EIATTR_FRAME_SIZE
	.align		4
.L_1:
        /*000c*/ 	.byte	0x04, 0x11
        /*000e*/ 	.short	(.L_3 - .L_2)
	.align		4
.L_2:
        /*0010*/ 	.word	index@(_Z4testPiiPjj)
        /*0014*/ 	.word	0x00000000


	//----- nvinfo : EIATTR_MIN_STACK_SIZE
	.align		4
.L_3:
        /*0018*/ 	.byte	0x04, 0x12
        /*001a*/ 	.short	(.L_5 - .L_4)
	.align		4
.L_4:
        /*001c*/ 	.word	index@(_Z4testPiiPjj)
        /*0020*/ 	.word	0x00000000
.L_5:


//--------------------- .nv.compat                --------------------------
	.section	.nv.compat,"",@"SHT_CUDA_COMPAT_INFO"
	.align	4
        /*0000*/ 	.byte	0x02, 0x09, 0x00, 0x00, 0x02, 0x02, 0x01, 0x00, 0x02, 0x05, 0x05, 0x00, 0x03, 0x07, 0x01, 0x01
        /*0010*/ 	.byte	0x02, 0x03, 0x00, 0x00, 0x02, 0x06, 0x01, 0x00, 0x04, 0x0b, 0x08, 0x00, 0x09, 0x00, 0x00, 0x00
        /*0020*/ 	.byte	0x00, 0x00, 0x00, 0x00


//--------------------- .nv.info._Z4testPiiPjj    --------------------------
	.section	.nv.info._Z4testPiiPjj,"",@"SHT_CUDA_INFO"
	.sectionflags	@""
	.align	4


	//----- nvinfo : EIATTR_CUDA_API_VERSION
	.align		4
        /*0000*/ 	.byte	0x04, 0x37
        /*0002*/ 	.short	(.L_7 - .L_6)
.L_6:
        /*0004*/ 	.word	0x00000082


	//----- nvinfo : EIATTR_KPARAM_INFO
	.align		4
.L_7:
        /*0008*/ 	.byte	0x04, 0x17
        /*000a*/ 	.short	(.L_9 - .L_8)
.L_8:
        /*000c*/ 	.word	0x00000000
        /*0010*/ 	.short	0x0003
        /*0012*/ 	.short	0x0018
        /*0014*/ 	.byte	0x00, 0xf0, 0x11, 0x00


	//----- nvinfo : EIATTR_KPARAM_INFO
	.align		4
.L_9:
        /*0018*/ 	.byte	0x04, 0x17
        /*001a*/ 	.short	(.L_11 - .L_10)
.L_10:
        /*001c*/ 	.word	0x00000000
        /*0020*/ 	.short	0x0002
        /*0022*/ 	.short	0x0010
        /*0024*/ 	.byte	0x00, 0xf5, 0x21, 0x00


	//----- nvinfo : EIATTR_KPARAM_INFO
	.align		4
.L_11:
        /*0028*/ 	.byte	0x04, 0x17
        /*002a*/ 	.short	(.L_13 - .L_12)
.L_12:
        /*002c*/ 	.word	0x00000000
        /*0030*/ 	.short	0x0001
        /*0032*/ 	.short	0x0008
        /*0034*/ 	.byte	0x00, 0xf0, 0x11, 0x00


	//----- nvinfo : EIATTR_KPARAM_INFO
	.align		4
.L_13:
        /*0038*/ 	.byte	0x04, 0x17
        /*003a*/ 	.short	(.L_15 - .L_14)
.L_14:
        /*003c*/ 	.word	0x00000000
        /*0040*/ 	.short	0x0000
        /*0042*/ 	.short	0x0000
        /*0044*/ 	.byte	0x00, 0xf5, 0x21, 0x00


	//----- nvinfo : EIATTR_SPARSE_MMA_MASK
	.align		4
.L_15:
        /*0048*/ 	.byte	0x03, 0x50
        /*004a*/ 	.short	0x0000


	//----- nvinfo : EIATTR_MAXREG_COUNT
	.align		4
        /*004c*/ 	.byte	0x03, 0x1b
        /*004e*/ 	.short	0x00ff


	//----- nvinfo : EIATTR_MERCURY_ISA_VERSION
	.align		4
        /*0050*/ 	.byte	0x03, 0x5f
        /*0052*/ 	.short	0x0101


	//----- nvinfo : EIATTR_INT_WARP_WIDE_INSTR_OFFSETS
	.align		4
        /*0054*/ 	.byte	0x04, 0x31
        /*0056*/ 	.short	(.L_17 - .L_16)


	//   ....[0]....
.L_16:
        /*0058*/ 	.word	0x00000050


	//----- nvinfo : EIATTR_VRC_CTA_INIT_COUNT
	.align		4
.L_17:
        /*005c*/ 	.byte	0x02, 0x4a
	.zero		1
	.zero		1


	//----- nvinfo : EIATTR_EXIT_INSTR_OFFSETS
	.align		4
        /*0060*/ 	.byte	0x04, 0x1c
        /*0062*/ 	.short	(.L_19 - .L_18)


	//   ....[0]....
.L_18:
        /*0064*/ 	.word	0x00000110


	//----- nvinfo : EIATTR_CBANK_PARAM_SIZE
	.align		4
.L_19:
        /*0068*/ 	.byte	0x03, 0x19
        /*006a*/ 	.short	0x001c


	//----- nvinfo : EIATTR_PARAM_CBANK
	.align		4
        /*006c*/ 	.byte	0x04, 0x0a
        /*006e*/ 	.short	(.L_21 - .L_20)
	.align		4
.L_20:
        /*0070*/ 	.word	index@(.nv.constant0._Z4testPiiPjj)
        /*0074*/ 	.short	0x0380
        /*0076*/ 	.short	0x001c


	//----- nvinfo : EIATTR_SW_WAR
	.align		4
.L_21:
        /*0078*/ 	.byte	0x04, 0x36
        /*007a*/ 	.short	(.L_23 - .L_22)
.L_22:
        /*007c*/ 	.word	0x00000008
.L_23:


//--------------------- .nv.callgraph             --------------------------
	.section	.nv.callgraph,"",@"SHT_CUDA_CALLGRAPH"
	.align	4
	.sectionentsize	8
	.align		4
        /*0000*/ 	.word	0x00000000
	.align		4
        /*0004*/ 	.word	0xffffffff
	.align		4
        /*0008*/ 	.word	0x00000000
	.align		4
        /*000c*/ 	.word	0xfffffffe
	.align		4
        /*0010*/ 	.word	0x00000000
	.align		4
        /*0014*/ 	.word	0xfffffffd
	.align		4
        /*0018*/ 	.word	0x00000000
	.align		4
        /*001c*/ 	.word	0xfffffffc


//--------------------- .text._Z4testPiiPjj       --------------------------
	.section	.text._Z4testPiiPjj,"ax",@progbits
	.align	128
        .global         _Z4testPiiPjj
        .type           _Z4testPiiPjj,@function
        .size           _Z4testPiiPjj,(.L_x_1 - _Z4testPiiPjj)
        .other          _Z4testPiiPjj,@"STO_CUDA_ENTRY STV_DEFAULT"
_Z4testPiiPjj:
.text._Z4testPiiPjj:
[----:B------:R-:W-:Y:S01]  /*0000*/  LDC R1, c[0x0][0x37c] ;  /* 0x0000df00ff017b82 */ /* 0x000fe20000000800 */
[----:B------:R-:W0:Y:S01]  /*0010*/  S2R R0, SR_LANEID ;  /* 0x0000000000007919 */ /* 0x000e220000000000 */
[----:B------:R-:W1:Y:S06]  /*0020*/  LDCU UR8, c[0x0][0x388] ;  /* 0x00007100ff0877ac */ /* 0x000e6c0008000800 */
[----:B------:R-:W2:Y:S01]  /*0030*/  LDC.64 R2, c[0x0][0x380] ;  /* 0x0000e000ff027b82 */ /* 0x000ea20000000a00 */
[----:B------:R-:W3:Y:S01]  /*0040*/  LDCU UR9, c[0x0][0x398] ;  /* 0x00007300ff0977ac */ /* 0x000ee20008000800 */
[----:B------:R-:W-:-:S06]  /*0050*/  VOTEU.ANY UR4, UPT, PT ;  /* 0x0000000000047886 */ /* 0x000fcc00038e0100 */
[----:B------:R-:W4:Y:S01]  /*0060*/  LDC.64 R4, c[0x0][0x390] ;  /* 0x0000e400ff047b82 */ /* 0x000f220000000a00 */
[----:B------:R-:W-:Y:S01]  /*0070*/  UFLO.U32 UR5, UR4 ;  /* 0x00000004000572bd */ /* 0x000fe200080e0000 */
[----:B------:R-:W2:Y:S01]  /*0080*/  LDCU.64 UR6, c[0x0][0x358] ;  /* 0x00006b00ff0677ac */ /* 0x000ea20008000a00 */
[----:B------:R-:W-:Y:S01]  /*0090*/  UPOPC UR4, UR4 ;  /* 0x00000004000472bf */ /* 0x000fe20008000000 */
[----:B-1----:R-:W-:Y:S02]  /*00a0*/  IADD3 R7, PT, PT, RZ, -UR8, RZ ;  /* 0x80000008ff077c10 */ /* 0x002fe4000fffe0ff */
[----:B---3--:R-:W-:-:S03]  /*00b0*/  IADD3 R9, PT, PT, RZ, -UR9, RZ ;  /* 0x80000009ff097c10 */ /* 0x008fc6000fffe0ff */
[----:B------:R-:W-:Y:S02]  /*00c0*/  IMAD R7, R7, UR4, RZ ;  /* 0x0000000407077c24 */ /* 0x000fe4000f8e02ff */
[----:B------:R-:W-:Y:S01]  /*00d0*/  IMAD R9, R9, UR4, RZ ;  /* 0x0000000409097c24 */ /* 0x000fe2000f8e02ff */
[----:B0-----:R-:W-:-:S13]  /*00e0*/  ISETP.EQ.U32.AND P0, PT, R0, UR5, PT ;  /* 0x0000000500007c0c */ /* 0x001fda000bf02070 */
[----:B--2---:R-:W-:Y:S04]  /*00f0*/  @P0 REDG.E.ADD.STRONG.GPU desc[UR6][R2.64], R7 ;  /* 0x000000070200098e */ /* 0x004fe8000c12e106 */
[----:B----4-:R-:W-:Y:S01]  /*0100*/  @P0 REDG.E.ADD.STRONG.GPU desc[UR6][R4.64], R9 ;  /* 0x000000090400098e */ /* 0x010fe2000c12e106 */
[----:B------:R-:W-:Y:S05]  /*0110*/  EXIT ;  /* 0x000000000000794d */ /* 0x000fea0003800000 */
.L_x_0:
[----:B------:R-:W-:-:S00]  /*0120*/  BRA `(.L_x_0) ;  /* 0xfffffffc00fc7947 */ /* 0x000fc0000383ffff */
[----:B------:R-:W-:-:S00]  /*0130*/  NOP ;  /* 0x0000000000007918 */ /* 0x000fc00000000000 */
        /* <DEDUP_REMOVED lines=12> */
.L_x_1:


//--------------------- .nv.shared.reserved.0     --------------------------
	.section	.nv.shared.reserved.0,"aw",@nobits
	.weak		__nv_reservedSMEM_offset_0_alias
	.size		__nv_reservedSMEM_offset_0_alias, 0, 64
	.other		__nv_reservedSMEM_offset_0_alias,@"STO_CUDA_RESERVED_SHARED STV_DEFAULT"
__nv_reservedSMEM_offset_0_alias:
	.zero		0
	.zero		64


//--------------------- .nv.constant0._Z4testPiiPjj --------------------------
	.section	.nv.constant0._Z4testPiiPjj,"a",@progbits
	.sectionflags	@""
	.align	4
.nv.constant0._Z4testPiiPjj:
	.zero		924


//--------------------- SYMBOLS --------------------------

	.type		.nv.reservedSmem.offset0,@object
	.size		.nv.reservedSmem.offset0,0x4
